	.headerflags	@"EF_CUDA_TEXMODE_UNIFIED EF_CUDA_64BIT_ADDRESS EF_CUDA_ACCELERATORS EF_CUDA_SM90 EF_CUDA_VIRTUAL_SM(EF_CUDA_SM90)"
	.elftype	@"ET_EXEC"


//--------------------- .nv.info                  --------------------------
	.section	.nv.info,"",@"SHT_CUDA_INFO"
	.align	4


	//----- nvinfo : EIATTR_REGCOUNT
	.align		4
        /*0000*/ 	.byte	0x04, 0x2f
        /*0002*/ 	.short	(.L_3 - .L_2)
	.align		4
.L_2:
        /*0004*/ 	.word	index@(triton_poi_fused__native_batch_norm_legit_no_training__prelu_kernel_0)
        /*0008*/ 	.word	0x00000013


	//----- nvinfo : EIATTR_MIN_STACK_SIZE
	.align		4
.L_3:
        /*000c*/ 	.byte	0x04, 0x12
        /*000e*/ 	.short	(.L_5 - .L_4)
	.align		4
.L_4:
        /*0010*/ 	.word	index@(triton_poi_fused__native_batch_norm_legit_no_training__prelu_kernel_0)
        /*0014*/ 	.word	0x00000000


	//----- nvinfo : EIATTR_FRAME_SIZE
	.align		4
.L_5:
        /*0018*/ 	.byte	0x04, 0x11
        /*001a*/ 	.short	(.L_7 - .L_6)
	.align		4
.L_6:
        /*001c*/ 	.word	index@(triton_poi_fused__native_batch_norm_legit_no_training__prelu_kernel_0)
        /*0020*/ 	.word	0x00000000


	//----- nvinfo : EIATTR_MIN_STACK_SIZE
	.align		4
.L_7:
        /*0024*/ 	.byte	0x04, 0x12
        /*0026*/ 	.short	(.L_9 - .L_8)
	.align		4
.L_8:
        /*0028*/ 	.word	index@(triton_poi_fused__native_batch_norm_legit_no_training__prelu_kernel_0)
        /*002c*/ 	.word	0x00000000
.L_9:


//--------------------- .nv.info.triton_poi_fused__native_batch_norm_legit_no_training__prelu_kernel_0 --------------------------
	.section	.nv.info.triton_poi_fused__native_batch_norm_legit_no_training__prelu_kernel_0,"",@"SHT_CUDA_INFO"
	.sectionflags	@""
	.align	4


	//----- nvinfo : EIATTR_CUDA_API_VERSION
	.align		4
        /*0000*/ 	.byte	0x04, 0x37
        /*0002*/ 	.short	(.L_11 - .L_10)
.L_10:
        /*0004*/ 	.word	0x0000007c


	//----- nvinfo : EIATTR_KPARAM_INFO
	.align		4
.L_11:
        /*0008*/ 	.byte	0x04, 0x17
        /*000a*/ 	.short	(.L_13 - .L_12)
.L_12:
        /*000c*/ 	.word	0x00000000
        /*0010*/ 	.short	0x0007
        /*0012*/ 	.short	0x0038
        /*0014*/ 	.byte	0x00, 0xf0, 0x11, 0x00


	//----- nvinfo : EIATTR_KPARAM_INFO
	.align		4
.L_13:
        /*0018*/ 	.byte	0x04, 0x17
        /*001a*/ 	.short	(.L_15 - .L_14)
.L_14:
        /*001c*/ 	.word	0x00000000
        /*0020*/ 	.short	0x0006
        /*0022*/ 	.short	0x0030
        /*0024*/ 	.byte	0x00, 0xf4, 0x21, 0x00


	//----- nvinfo : EIATTR_KPARAM_INFO
	.align		4
.L_15:
        /*0028*/ 	.byte	0x04, 0x17
        /*002a*/ 	.short	(.L_17 - .L_16)
.L_16:
        /*002c*/ 	.word	0x00000000
        /*0030*/ 	.short	0x0005
        /*0032*/ 	.short	0x0028
        /*0034*/ 	.byte	0x00, 0xf4, 0x21, 0x00


	//----- nvinfo : EIATTR_KPARAM_INFO
	.align		4
.L_17:
        /*0038*/ 	.byte	0x04, 0x17
        /*003a*/ 	.short	(.L_19 - .L_18)
.L_18:
        /*003c*/ 	.word	0x00000000
        /*0040*/ 	.short	0x0004
        /*0042*/ 	.short	0x0020
        /*0044*/ 	.byte	0x00, 0xf4, 0x21, 0x00


	//----- nvinfo : EIATTR_KPARAM_INFO
	.align		4
.L_19:
        /*0048*/ 	.byte	0x04, 0x17
        /*004a*/ 	.short	(.L_21 - .L_20)
.L_20:
        /*004c*/ 	.word	0x00000000
        /*0050*/ 	.short	0x0003
        /*0052*/ 	.short	0x0018
        /*0054*/ 	.byte	0x00, 0xf4, 0x21, 0x00


	//----- nvinfo : EIATTR_KPARAM_INFO
	.align		4
.L_21:
        /*0058*/ 	.byte	0x04, 0x17
        /*005a*/ 	.short	(.L_23 - .L_22)
.L_22:
        /*005c*/ 	.word	0x00000000
        /*0060*/ 	.short	0x0002
        /*0062*/ 	.short	0x0010
        /*0064*/ 	.byte	0x00, 0xf4, 0x21, 0x00


	//----- nvinfo : EIATTR_KPARAM_INFO
	.align		4
.L_23:
        /*0068*/ 	.byte	0x04, 0x17
        /*006a*/ 	.short	(.L_25 - .L_24)
.L_24:
        /*006c*/ 	.word	0x00000000
        /*0070*/ 	.short	0x0001
        /*0072*/ 	.short	0x0008
        /*0074*/ 	.byte	0x00, 0xf4, 0x21, 0x00


	//----- nvinfo : EIATTR_KPARAM_INFO
	.align		4
.L_25:
        /*0078*/ 	.byte	0x04, 0x17
        /*007a*/ 	.short	(.L_27 - .L_26)
.L_26:
        /*007c*/ 	.word	0x00000000
        /*0080*/ 	.short	0x0000
        /*0082*/ 	.short	0x0000
        /*0084*/ 	.byte	0x00, 0xf4, 0x21, 0x00


	//----- nvinfo : EIATTR_SPARSE_MMA_MASK
	.align		4
.L_27:
        /*0088*/ 	.byte	0x03, 0x50
        /*008a*/ 	.short	0x0000


	//----- nvinfo : EIATTR_MAXREG_COUNT
	.align		4
        /*008c*/ 	.byte	0x03, 0x1b
        /*008e*/ 	.short	0x00ff


	//----- nvinfo : EIATTR_EXIT_INSTR_OFFSETS
	.align		4
        /*0090*/ 	.byte	0x04, 0x1c
        /*0092*/ 	.short	(.L_29 - .L_28)


	//   ....[0]....
.L_28:
        /*0094*/ 	.word	0x00000380


	//----- nvinfo : EIATTR_REQNTID
	.align		4
.L_29:
        /*0098*/ 	.byte	0x04, 0x10
        /*009a*/ 	.short	(.L_31 - .L_30)
.L_30:
        /*009c*/ 	.word	0x00000100
        /*00a0*/ 	.word	0x00000001
        /*00a4*/ 	.word	0x00000001


	//----- nvinfo : EIATTR_CBANK_PARAM_SIZE
	.align		4
.L_31:
        /*00a8*/ 	.byte	0x03, 0x19
        /*00aa*/ 	.short	0x003c


	//----- nvinfo : EIATTR_PARAM_CBANK
	.align		4
        /*00ac*/ 	.byte	0x04, 0x0a
        /*00ae*/ 	.short	(.L_33 - .L_32)
	.align		4
.L_32:
        /*00b0*/ 	.word	index@(.nv.constant0.triton_poi_fused__native_batch_norm_legit_no_training__prelu_kernel_0)
        /*00b4*/ 	.short	0x0210
        /*00b6*/ 	.short	0x003c


	//----- nvinfo : EIATTR_SW_WAR
	.align		4
.L_33:
        /*00b8*/ 	.byte	0x04, 0x36
        /*00ba*/ 	.short	(.L_35 - .L_34)
.L_34:
        /*00bc*/ 	.word	0x00000008
.L_35:


//--------------------- .nv.callgraph             --------------------------
	.section	.nv.callgraph,"",@"SHT_CUDA_CALLGRAPH"
	.align	4
	.sectionentsize	8
	.align		4
        /*0000*/ 	.word	0x00000000
	.align		4
        /*0004*/ 	.word	0xffffffff
	.align		4
        /*0008*/ 	.word	0x00000000
	.align		4
        /*000c*/ 	.word	0xfffffffe
	.align		4
        /*0010*/ 	.word	0x00000000
	.align		4
        /*0014*/ 	.word	0xfffffffd
	.align		4
        /*0018*/ 	.word	0x00000000
	.align		4
        /*001c*/ 	.word	0xfffffffc


//--------------------- .nv.constant4             --------------------------
	.section	.nv.constant4,"a",@progbits
	.align	8
	.align		8
.nv.constant4:
        /*0000*/ 	.dword	_$_str
	.align		8
        /*0008*/ 	.dword	_$_str_$_2


//--------------------- .text.triton_poi_fused__native_batch_norm_legit_no_training__prelu_kernel_0 --------------------------
	.section	.text.triton_poi_fused__native_batch_norm_legit_no_training__prelu_kernel_0,"ax",@progbits
	.align	128
        .global         triton_poi_fused__native_batch_norm_legit_no_training__prelu_kernel_0
        .type           triton_poi_fused__native_batch_norm_legit_no_training__prelu_kernel_0,@function
        .size           triton_poi_fused__native_batch_norm_legit_no_training__prelu_kernel_0,(.L_x_1 - triton_poi_fused__native_batch_norm_legit_no_training__prelu_kernel_0)
        .other          triton_poi_fused__native_batch_norm_legit_no_training__prelu_kernel_0,@"STO_CUDA_ENTRY STV_DEFAULT"
triton_poi_fused__native_batch_norm_legit_no_training__prelu_kernel_0:
.text.triton_poi_fused__native_batch_norm_legit_no_training__prelu_kernel_0:
[----:B------:R-:W-:Y:S01]  /*0000*/  LDC R1, c[0x0][0x28] ;  /* 0x00000a00ff017b82 */ /* 0x000fe20000000800 */
[----:B------:R-:W1:Y:S07]  /*0010*/  S2R R0, SR_TID.X ;  /* 0x0000000000007919 */ /* 0x000e6e0000002100 */
[----:B------:R-:W2:Y:S01]  /*0020*/  LDC.64 R8, c[0x0][0x228] ;  /* 0x00008a00ff087b82 */ /* 0x000ea20000000a00 */
[----:B------:R-:W-:Y:S01]  /*0030*/  ULDC.64 UR4, c[0x0][0x208] ;  /* 0x0000820000047ab9 */ /* 0x000fe20000000a00 */
[----:B------:R-:W3:Y:S06]  /*0040*/  S2R R5, SR_CTAID.X ;  /* 0x0000000000057919 */ /* 0x000eec0000002500 */
[----:B------:R-:W4:Y:S08]  /*0050*/  LDC.64 R6, c[0x0][0x220] ;  /* 0x00008800ff067b82 */ /* 0x000f300000000a00 */
[----:B------:R-:W5:Y:S08]  /*0060*/  LDC.64 R10, c[0x0][0x230] ;  /* 0x00008c00ff0a7b82 */ /* 0x000f700000000a00 */
[----:B------:R-:W4:Y:S01]  /*0070*/  LDC.64 R12, c[0x0][0x238] ;  /* 0x00008e00ff0c7b82 */ /* 0x000f220000000a00 */
[----:B-1----:R-:W-:-:S07]  /*0080*/  SHF.L.U32 R0, R0, 0x1, RZ ;  /* 0x0000000100007819 */ /* 0x002fce00000006ff */
[----:B------:R-:W1:Y:S01]  /*0090*/  LDC.64 R14, c[0x0][0x240] ;  /* 0x00009000ff0e7b82 */ /* 0x000e620000000a00 */
[----:B---3--:R-:W-:Y:S02]  /*00a0*/  SHF.R.S32.HI R3, RZ, 0x16, R5 ;  /* 0x00000016ff037819 */ /* 0x008fe40000011405 */
[----:B------:R-:W-:Y:S02]  /*00b0*/  LOP3.LUT R0, R0, 0x1fe, RZ, 0xc0, !PT ;  /* 0x000001fe00007812 */ /* 0x000fe400078ec0ff */
[----:B------:R-:W-:Y:S02]  /*00c0*/  SGXT R3, R3, 0x1 ;  /* 0x000000010303781a */ /* 0x000fe40000000200 */
[----:B------:R-:W-:Y:S02]  /*00d0*/  LEA R0, R5, R0, 0x9 ;  /* 0x0000000005007211 */ /* 0x000fe400078e48ff */
[----:B------:R-:W3:Y:S02]  /*00e0*/  LDC.64 R4, c[0x0][0x218] ;  /* 0x00008600ff047b82 */ /* 0x000ee40000000a00 */
[----:B------:R-:W-:-:S04]  /*00f0*/  LEA.HI R3, R3, R0, RZ, 0xa ;  /* 0x0000000003037211 */ /* 0x000fc800078f50ff */
[----:B------:R-:W-:-:S04]  /*0100*/  SHF.R.S32.HI R3, RZ, 0xa, R3 ;  /* 0x0000000aff037819 */ /* 0x000fc80000011403 */
[----:B------:R-:W-:-:S04]  /*0110*/  LEA.HI R2, R3, R3, RZ, 0x5 ;  /* 0x0000000303027211 */ /* 0x000fc800078f28ff */
[----:B------:R-:W-:-:S04]  /*0120*/  LOP3.LUT R2, R2, 0xffffffe0, RZ, 0xc0, !PT ;  /* 0xffffffe002027812 */ /* 0x000fc800078ec0ff */
[----:B------:R-:W-:-:S05]  /*0130*/  IADD3 R2, R3, -R2, RZ ;  /* 0x8000000203027210 */ /* 0x000fca0007ffe0ff */
[----:B--2---:R-:W-:-:S05]  /*0140*/  IMAD.WIDE R8, R2, 0x4, R8 ;  /* 0x0000000402087825 */ /* 0x004fca00078e0208 */
[----:B------:R2:W2:Y:S01]  /*0150*/  LDG.E.EL R16, desc[UR4][R8.64] ;  /* 0x0000000408107981 */ /* 0x0004a2000c2e1900 */
[----:B---3--:R-:W-:-:S04]  /*0160*/  IMAD.WIDE R4, R0, 0x4, R4 ;  /* 0x0000000400047825 */ /* 0x008fc800078e0204 */
[C---:B----4-:R-:W-:Y:S02]  /*0170*/  IMAD.WIDE R6, R2.reuse, 0x4, R6 ;  /* 0x0000000402067825 */ /* 0x050fe400078e0206 */
[----:B------:R-:W3:Y:S02]  /*0180*/  LDG.E.64 R4, desc[UR4][R4.64] ;  /* 0x0000000404047981 */ /* 0x000ee4000c1e1b00 */
[C---:B-----5:R-:W-:Y:S02]  /*0190*/  IMAD.WIDE R10, R2.reuse, 0x4, R10 ;  /* 0x00000004020a7825 */ /* 0x060fe400078e020a */
[----:B------:R4:W3:Y:S02]  /*01a0*/  LDG.E.EL R3, desc[UR4][R6.64] ;  /* 0x0000000406037981 */ /* 0x0008e4000c2e1900 */
[C---:B0-2---:R-:W-:Y:S02]  /*01b0*/  IMAD.WIDE R8, R2.reuse, 0x4, R12 ;  /* 0x0000000402087825 */ /* 0x045fe400078e020c */
[----:B------:R-:W2:Y:S04]  /*01c0*/  LDG.E.EL R10, desc[UR4][R10.64] ;  /* 0x000000040a0a7981 */ /* 0x000ea8000c2e1900 */
[----:B------:R-:W2:Y:S01]  /*01d0*/  LDG.E.EL R9, desc[UR4][R8.64] ;  /* 0x0000000408097981 */ /* 0x000ea2000c2e1900 */
[----:B-1----:R-:W-:-:S06]  /*01e0*/  IMAD.WIDE R12, R2, 0x4, R14 ;  /* 0x00000004020c7825 */ /* 0x002fcc00078e020e */
[----:B------:R-:W5:Y:S01]  /*01f0*/  LDG.E.EL R12, desc[UR4][R12.64] ;  /* 0x000000040c0c7981 */ /* 0x000f62000c2e1900 */
[----:B----4-:R-:W-:Y:S01]  /*0200*/  HFMA2.MMA R7, -RZ, RZ, 1.625, 0 ;  /* 0x3e800000ff077435 */ /* 0x010fe200000001ff */
[----:B------:R-:W-:-:S04]  /*0210*/  FADD R16, R16, 9.9999997473787516356e-06 ;  /* 0x3727c5ac10107421 */ /* 0x000fc80000000000 */
[----:B------:R-:W0:Y:S02]  /*0220*/  MUFU.SQRT R14, R16 ;  /* 0x00000010000e7308 */ /* 0x000e240000002000 */
[C---:B0-----:R-:W-:Y:S02]  /*0230*/  FSETP.GT.AND P0, PT, R14.reuse, 8.50705917302346158658e+37, PT ;  /* 0x7e8000000e00780b */ /* 0x041fe40003f04000 */
[----:B------:R-:W-:-:S11]  /*0240*/  FSETP.GEU.AND P1, PT, R14, 1.175494350822287508e-38, PT ;  /* 0x008000000e00780b */ /* 0x000fd60003f2e000 */
[----:B------:R-:W-:-:S04]  /*0250*/  @P0 FMUL R14, R14, 0.25 ;  /* 0x3e8000000e0e0820 */ /* 0x000fc80000400000 */
[----:B------:R-:W-:-:S06]  /*0260*/  @!P1 FMUL R14, R14, 16777216 ;  /* 0x4b8000000e0e9820 */ /* 0x000fcc0000400000 */
[----:B------:R-:W0:Y:S01]  /*0270*/  MUFU.RCP R14, R14 ;  /* 0x0000000e000e7308 */ /* 0x000e220000001000 */
[----:B------:R-:W-:Y:S01]  /*0280*/  FSEL R7, R7, 1, P0 ;  /* 0x3f80000007077808 */ /* 0x000fe20000000000 */
[----:B---3--:R-:W-:-:S04]  /*0290*/  FADD R5, R5, -R3 ;  /* 0x8000000305057221 */ /* 0x008fc80000000000 */
[----:B------:R-:W-:Y:S01]  /*02a0*/  @!P1 FMUL R7, R7, 16777216 ;  /* 0x4b80000007079820 */ /* 0x000fe20000400000 */
[----:B------:R-:W-:Y:S02]  /*02b0*/  FADD R4, R4, -R3 ;  /* 0x8000000304047221 */ /* 0x000fe40000000000 */
[----:B------:R-:W1:Y:S01]  /*02c0*/  LDC.64 R2, c[0x0][0x210] ;  /* 0x00008400ff027b82 */ /* 0x000e620000000a00 */
[----:B0-----:R-:W-:-:S04]  /*02d0*/  FMUL R7, R14, R7 ;  /* 0x000000070e077220 */ /* 0x001fc80000400000 */
[-C--:B------:R-:W-:Y:S01]  /*02e0*/  FMUL R4, R4, R7.reuse ;  /* 0x0000000704047220 */ /* 0x080fe20000400000 */
[----:B------:R-:W-:-:S03]  /*02f0*/  FMUL R6, R5, R7 ;  /* 0x0000000705067220 */ /* 0x000fc60000400000 */
[C-C-:B--2---:R-:W-:Y:S01]  /*0300*/  FFMA R4, R10.reuse, R4, R9.reuse ;  /* 0x000000040a047223 */ /* 0x144fe20000000009 */
[----:B------:R-:W-:-:S04]  /*0310*/  FFMA R5, R10, R6, R9 ;  /* 0x000000060a057223 */ /* 0x000fc80000000009 */
[----:B------:R-:W-:Y:S02]  /*0320*/  FSETP.GT.AND P0, PT, R4, RZ, PT ;  /* 0x000000ff0400720b */ /* 0x000fe40003f04000 */
[----:B------:R-:W-:Y:S01]  /*0330*/  FSETP.GT.AND P1, PT, R5, RZ, PT ;  /* 0x000000ff0500720b */ /* 0x000fe20003f24000 */
[----:B-1----:R-:W-:-:S10]  /*0340*/  IMAD.WIDE R2, R0, 0x4, R2 ;  /* 0x0000000400027825 */ /* 0x002fd400078e0202 */
[C---:B-----5:R-:W-:Y:S02]  /*0350*/  @!P0 FMUL R4, R12.reuse, R4 ;  /* 0x000000040c048220 */ /* 0x060fe40000400000 */
[----:B------:R-:W-:-:S05]  /*0360*/  @!P1 FMUL R5, R12, R5 ;  /* 0x000000050c059220 */ /* 0x000fca0000400000 */
[----:B------:R-:W-:Y:S01]  /*0370*/  STG.E.64 desc[UR4][R2.64], R4 ;  /* 0x0000000402007986 */ /* 0x000fe2000c101b04 */
[----:B------:R-:W-:Y:S05]  /*0380*/  EXIT ;  /* 0x000000000000794d */ /* 0x000fea0003800000 */
.L_x_0:
[----:B------:R-:W-:-:S00]  /*0390*/  BRA `(.L_x_0) ;  /* 0xfffffffc00fc7947 */ /* 0x000fc0000383ffff */
[----:B------:R-:W-:-:S00]  /*03a0*/  NOP ;  /* 0x0000000000007918 */ /* 0x000fc00000000000 */
        /* <DEDUP_REMOVED lines=13> */
.L_x_1:


//--------------------- .nv.global.init           --------------------------
	.section	.nv.global.init,"aw",@progbits
.nv.global.init:
	.type		_$_str,@object
	.size		_$_str,(_$_str_$_2 - _$_str)
_$_str:
        /*0000*/ 	.byte	0x5f, 0x5f, 0x43, 0x55, 0x44, 0x41, 0x5f, 0x46, 0x54, 0x5a, 0x00
	.type		_$_str_$_2,@object
	.size		_$_str_$_2,(.L_1 - _$_str_$_2)
_$_str_$_2:
        /*000b*/ 	.byte	0x5f, 0x5f, 0x43, 0x55, 0x44, 0x41, 0x5f, 0x50, 0x52, 0x45, 0x43, 0x5f, 0x53, 0x51, 0x52, 0x54
        /*001b*/ 	.byte	0x00
.L_1:


//--------------------- .nv.constant0.triton_poi_fused__native_batch_norm_legit_no_training__prelu_kernel_0 --------------------------
	.section	.nv.constant0.triton_poi_fused__native_batch_norm_legit_no_training__prelu_kernel_0,"a",@progbits
	.sectionflags	@""
	.align	4
.nv.constant0.triton_poi_fused__native_batch_norm_legit_no_training__prelu_kernel_0:
	.zero		588
